	.headerflags	@"EF_CUDA_TEXMODE_UNIFIED EF_CUDA_64BIT_ADDRESS EF_CUDA_ACCELERATORS EF_CUDA_SM90 EF_CUDA_VIRTUAL_SM(EF_CUDA_SM90)"
	.elftype	@"ET_EXEC"


//--------------------- .nv.info                  --------------------------
	.section	.nv.info,"",@"SHT_CUDA_INFO"
	.align	4


	//----- nvinfo : EIATTR_REGCOUNT
	.align		4
        /*0000*/ 	.byte	0x04, 0x2f
        /*0002*/ 	.short	(.L_1 - .L_0)
	.align		4
.L_0:
        /*0004*/ 	.word	index@(triton_poi_fused_max_pool2d_with_indices_24)
        /*0008*/ 	.word	0x0000001a


	//----- nvinfo : EIATTR_MIN_STACK_SIZE
	.align		4
.L_1:
        /*000c*/ 	.byte	0x04, 0x12
        /*000e*/ 	.short	(.L_3 - .L_2)
	.align		4
.L_2:
        /*0010*/ 	.word	index@(triton_poi_fused_max_pool2d_with_indices_24)
        /*0014*/ 	.word	0x00000000


	//----- nvinfo : EIATTR_FRAME_SIZE
	.align		4
.L_3:
        /*0018*/ 	.byte	0x04, 0x11
        /*001a*/ 	.short	(.L_5 - .L_4)
	.align		4
.L_4:
        /*001c*/ 	.word	index@(triton_poi_fused_max_pool2d_with_indices_24)
        /*0020*/ 	.word	0x00000000


	//----- nvinfo : EIATTR_MIN_STACK_SIZE
	.align		4
.L_5:
        /*0024*/ 	.byte	0x04, 0x12
        /*0026*/ 	.short	(.L_7 - .L_6)
	.align		4
.L_6:
        /*0028*/ 	.word	index@(triton_poi_fused_max_pool2d_with_indices_24)
        /*002c*/ 	.word	0x00000000
.L_7:


//--------------------- .nv.info.triton_poi_fused_max_pool2d_with_indices_24 --------------------------
	.section	.nv.info.triton_poi_fused_max_pool2d_with_indices_24,"",@"SHT_CUDA_INFO"
	.sectionflags	@""
	.align	4


	//----- nvinfo : EIATTR_CUDA_API_VERSION
	.align		4
        /*0000*/ 	.byte	0x04, 0x37
        /*0002*/ 	.short	(.L_9 - .L_8)
.L_8:
        /*0004*/ 	.word	0x0000007c


	//----- nvinfo : EIATTR_KPARAM_INFO
	.align		4
.L_9:
        /*0008*/ 	.byte	0x04, 0x17
        /*000a*/ 	.short	(.L_11 - .L_10)
.L_10:
        /*000c*/ 	.word	0x00000000
        /*0010*/ 	.short	0x0003
        /*0012*/ 	.short	0x0018
        /*0014*/ 	.byte	0x00, 0xf0, 0x11, 0x00


	//----- nvinfo : EIATTR_KPARAM_INFO
	.align		4
.L_11:
        /*0018*/ 	.byte	0x04, 0x17
        /*001a*/ 	.short	(.L_13 - .L_12)
.L_12:
        /*001c*/ 	.word	0x00000000
        /*0020*/ 	.short	0x0002
        /*0022*/ 	.short	0x0010
        /*0024*/ 	.byte	0x00, 0xf4, 0x21, 0x00


	//----- nvinfo : EIATTR_KPARAM_INFO
	.align		4
.L_13:
        /*0028*/ 	.byte	0x04, 0x17
        /*002a*/ 	.short	(.L_15 - .L_14)
.L_14:
        /*002c*/ 	.word	0x00000000
        /*0030*/ 	.short	0x0001
        /*0032*/ 	.short	0x0008
        /*0034*/ 	.byte	0x00, 0xf4, 0x21, 0x00


	//----- nvinfo : EIATTR_KPARAM_INFO
	.align		4
.L_15:
        /*0038*/ 	.byte	0x04, 0x17
        /*003a*/ 	.short	(.L_17 - .L_16)
.L_16:
        /*003c*/ 	.word	0x00000000
        /*0040*/ 	.short	0x0000
        /*0042*/ 	.short	0x0000
        /*0044*/ 	.byte	0x00, 0xf4, 0x21, 0x00


	//----- nvinfo : EIATTR_SPARSE_MMA_MASK
	.align		4
.L_17:
        /*0048*/ 	.byte	0x03, 0x50
        /*004a*/ 	.short	0x0000


	//----- nvinfo : EIATTR_MAXREG_COUNT
	.align		4
        /*004c*/ 	.byte	0x03, 0x1b
        /*004e*/ 	.short	0x00ff


	//----- nvinfo : EIATTR_EXIT_INSTR_OFFSETS
	.align		4
        /*0050*/ 	.byte	0x04, 0x1c
        /*0052*/ 	.short	(.L_19 - .L_18)


	//   ....[0]....
.L_18:
        /*0054*/ 	.word	0x00000ad0


	//----- nvinfo : EIATTR_REQNTID
	.align		4
.L_19:
        /*0058*/ 	.byte	0x04, 0x10
        /*005a*/ 	.short	(.L_21 - .L_20)
.L_20:
        /*005c*/ 	.word	0x00000100
        /*0060*/ 	.word	0x00000001
        /*0064*/ 	.word	0x00000001


	//----- nvinfo : EIATTR_CBANK_PARAM_SIZE
	.align		4
.L_21:
        /*0068*/ 	.byte	0x03, 0x19
        /*006a*/ 	.short	0x001c


	//----- nvinfo : EIATTR_PARAM_CBANK
	.align		4
        /*006c*/ 	.byte	0x04, 0x0a
        /*006e*/ 	.short	(.L_23 - .L_22)
	.align		4
.L_22:
        /*0070*/ 	.word	index@(.nv.constant0.triton_poi_fused_max_pool2d_with_indices_24)
        /*0074*/ 	.short	0x0210
        /*0076*/ 	.short	0x001c


	//----- nvinfo : EIATTR_SW_WAR
	.align		4
.L_23:
        /*0078*/ 	.byte	0x04, 0x36
        /*007a*/ 	.short	(.L_25 - .L_24)
.L_24:
        /*007c*/ 	.word	0x00000008
.L_25:


//--------------------- .nv.callgraph             --------------------------
	.section	.nv.callgraph,"",@"SHT_CUDA_CALLGRAPH"
	.align	4
	.sectionentsize	8
	.align		4
        /*0000*/ 	.word	0x00000000
	.align		4
        /*0004*/ 	.word	0xffffffff
	.align		4
        /*0008*/ 	.word	0x00000000
	.align		4
        /*000c*/ 	.word	0xfffffffe
	.align		4
        /*0010*/ 	.word	0x00000000
	.align		4
        /*0014*/ 	.word	0xfffffffd
	.align		4
        /*0018*/ 	.word	0x00000000
	.align		4
        /*001c*/ 	.word	0xfffffffc


//--------------------- .text.triton_poi_fused_max_pool2d_with_indices_24 --------------------------
	.section	.text.triton_poi_fused_max_pool2d_with_indices_24,"ax",@progbits
	.align	128
        .global         triton_poi_fused_max_pool2d_with_indices_24
        .type           triton_poi_fused_max_pool2d_with_indices_24,@function
        .size           triton_poi_fused_max_pool2d_with_indices_24,(.L_x_1 - triton_poi_fused_max_pool2d_with_indices_24)
        .other          triton_poi_fused_max_pool2d_with_indices_24,@"STO_CUDA_ENTRY STV_DEFAULT"
triton_poi_fused_max_pool2d_with_indices_24:
.text.triton_poi_fused_max_pool2d_with_indices_24:
[----:B------:R-:W-:Y:S01]  /*0000*/  LDC R1, c[0x0][0x28] ;  /* 0x00000a00ff017b82 */ /* 0x000fe20000000800 */
[----:B------:R-:W1:Y:S01]  /*0010*/  S2R R0, SR_TID.X ;  /* 0x0000000000007919 */ /* 0x000e620000002100 */
[----:B------:R-:W-:Y:S01]  /*0020*/  ULDC.64 UR4, c[0x0][0x208] ;  /* 0x0000820000047ab9 */ /* 0x000fe20000000a00 */
[----:B------:R-:W2:Y:S01]  /*0030*/  S2R R5, SR_CTAID.X ;  /* 0x0000000000057919 */ /* 0x000ea20000002500 */
[----:B------:R-:W-:Y:S02]  /*0040*/  CS2R R12, SRZ ;  /* 0x00000000000c7805 */ /* 0x000fe4000001ff00 */
[----:B------:R-:W-:Y:S01]  /*0050*/  CS2R R14, SRZ ;  /* 0x00000000000e7805 */ /* 0x000fe2000001ff00 */
[----:B------:R-:W-:Y:S01]  /*0060*/  ULDC.64 UR6, c[0x0][0x220] ;  /* 0x0000880000067ab9 */ /* 0x000fe20000000a00 */
[----:B-1----:R-:W-:Y:S01]  /*0070*/  IMAD.SHL.U32 R0, R0, 0x2, RZ ;  /* 0x0000000200007824 */ /* 0x002fe200078e00ff */
[----:B--2---:R-:W-:-:S04]  /*0080*/  SHF.R.S32.HI R3, RZ, 0x16, R5 ;  /* 0x00000016ff037819 */ /* 0x004fc80000011405 */
[----:B------:R-:W-:Y:S02]  /*0090*/  LOP3.LUT R0, R0, 0x1fe, RZ, 0xc0, !PT ;  /* 0x000001fe00007812 */ /* 0x000fe400078ec0ff */
[----:B------:R-:W-:-:S03]  /*00a0*/  SGXT R3, R3, 0x1 ;  /* 0x000000010303781a */ /* 0x000fc60000000200 */
[----:B------:R-:W-:-:S05]  /*00b0*/  IMAD R0, R5, 0x200, R0 ;  /* 0x0000020005007824 */ /* 0x000fca00078e0200 */
[CC--:B------:R-:W-:Y:S02]  /*00c0*/  LEA.HI R4, R3.reuse, R0.reuse, RZ, 0x6 ;  /* 0x0000000003047211 */ /* 0x0c0fe400078f30ff */
[----:B------:R-:W-:Y:S02]  /*00d0*/  LEA.HI R3, R3, R0, RZ, 0xc ;  /* 0x0000000003037211 */ /* 0x000fe400078f60ff */
[----:B------:R-:W-:Y:S02]  /*00e0*/  SHF.R.S32.HI R7, RZ, 0x6, R4 ;  /* 0x00000006ff077819 */ /* 0x000fe40000011404 */
[----:B------:R-:W-:Y:S02]  /*00f0*/  SHF.R.S32.HI R6, RZ, 0xc, R3 ;  /* 0x0000000cff067819 */ /* 0x000fe40000011403 */
[----:B------:R-:W-:Y:S01]  /*0100*/  LEA.HI R8, R7, R7, RZ, 0x6 ;  /* 0x0000000707087211 */ /* 0x000fe200078f30ff */
[----:B------:R-:W1:Y:S01]  /*0110*/  LDC.64 R2, c[0x0][0x210] ;  /* 0x00008400ff027b82 */ /* 0x000e620000000a00 */
[----:B------:R-:W-:-:S02]  /*0120*/  LEA.HI R9, R6, R6, RZ, 0x6 ;  /* 0x0000000606097211 */ /* 0x000fc400078f30ff */
[----:B------:R-:W-:Y:S02]  /*0130*/  LOP3.LUT R5, R4, 0xffffffc0, RZ, 0xc0, !PT ;  /* 0xffffffc004057812 */ /* 0x000fe400078ec0ff */
[----:B------:R-:W-:Y:S02]  /*0140*/  LOP3.LUT R4, R8, 0xffffffc0, RZ, 0xc0, !PT ;  /* 0xffffffc008047812 */ /* 0x000fe400078ec0ff */
[----:B------:R-:W-:Y:S01]  /*0150*/  LOP3.LUT R9, R9, 0xffffffc0, RZ, 0xc0, !PT ;  /* 0xffffffc009097812 */ /* 0x000fe200078ec0ff */
[----:B------:R-:W-:Y:S02]  /*0160*/  IMAD.IADD R5, R0, 0x1, -R5 ;  /* 0x0000000100057824 */ /* 0x000fe400078e0a05 */
[----:B------:R-:W-:Y:S02]  /*0170*/  IMAD.IADD R4, R7, 0x1, -R4 ;  /* 0x0000000107047824 */ /* 0x000fe400078e0a04 */
[C---:B------:R-:W-:Y:S01]  /*0180*/  IMAD.IADD R11, R6.reuse, 0x1, -R9 ;  /* 0x00000001060b7824 */ /* 0x040fe200078e0a09 */
[----:B------:R-:W-:Y:S01]  /*0190*/  CS2R R8, SRZ ;  /* 0x0000000000087805 */ /* 0x000fe2000001ff00 */
[----:B------:R-:W-:Y:S01]  /*01a0*/  IMAD R5, R6, 0x4000, R5 ;  /* 0x0000400006057824 */ /* 0x000fe200078e0205 */
[----:B------:R-:W-:-:S02]  /*01b0*/  ISETP.GT.AND P0, PT, R4, RZ, PT ;  /* 0x000000ff0400720c */ /* 0x000fc40003f04270 */
[----:B------:R-:W-:Y:S02]  /*01c0*/  CS2R R6, SRZ ;  /* 0x0000000000067805 */ /* 0x000fe4000001ff00 */
[C---:B------:R-:W-:Y:S01]  /*01d0*/  ISETP.GT.AND P1, PT, R11.reuse, RZ, PT ;  /* 0x000000ff0b00720c */ /* 0x040fe20003f24270 */
[C---:B------:R-:W-:Y:S01]  /*01e0*/  IMAD R5, R4.reuse, 0x80, R5 ;  /* 0x0000008004057824 */ /* 0x040fe200078e0205 */
[----:B------:R-:W-:Y:S02]  /*01f0*/  ISETP.GT.AND P2, PT, R11, RZ, P0 ;  /* 0x000000ff0b00720c */ /* 0x000fe40000744270 */
[----:B------:R-:W-:Y:S01]  /*0200*/  ISETP.GT.AND P1, PT, R4, -0x1, P1 ;  /* 0xffffffff0400780c */ /* 0x000fe20000f24270 */
[C---:B------:R-:W-:Y:S02]  /*0210*/  VIADD R17, R5.reuse, 0xffffdfc0 ;  /* 0xffffdfc005117836 */ /* 0x040fe40000000000 */
[----:B------:R-:W-:Y:S02]  /*0220*/  VIADD R19, R5, 0xffffe000 ;  /* 0xffffe00005137836 */ /* 0x000fe40000000000 */
[----:B-1----:R-:W-:-:S04]  /*0230*/  IMAD.WIDE R16, R17, 0x4, R2 ;  /* 0x0000000411107825 */ /* 0x002fc800078e0202 */
[--C-:B------:R-:W-:Y:S02]  /*0240*/  IMAD.WIDE R18, R19, 0x4, R2.reuse ;  /* 0x0000000413127825 */ /* 0x100fe400078e0202 */
[----:B------:R-:W2:Y:S02]  /*0250*/  @P2 LDG.E.64 R6, desc[UR4][R16.64] ;  /* 0x0000000410062981 */ /* 0x000ea4000c1e1b00 */
[----:B------:R-:W-:Y:S02]  /*0260*/  VIADD R21, R5, 0xffffe040 ;  /* 0xffffe04005157836 */ /* 0x000fe40000000000 */
[----:B------:R-:W3:Y:S01]  /*0270*/  @P1 LDG.E.64 R8, desc[UR4][R18.64] ;  /* 0x0000000412081981 */ /* 0x000ee2000c1e1b00 */
[----:B------:R-:W-:Y:S01]  /*0280*/  ISETP.GT.AND P0, PT, R11, -0x1, P0 ;  /* 0xffffffff0b00780c */ /* 0x000fe20000704270 */
[----:B------:R-:W-:-:S04]  /*0290*/  IMAD.WIDE R20, R21, 0x4, R2 ;  /* 0x0000000415147825 */ /* 0x000fc800078e0202 */
[----:B------:R-:W-:Y:S01]  /*02a0*/  VIADD R23, R5, 0xffffffc0 ;  /* 0xffffffc005177836 */ /* 0x000fe20000000000 */
[----:B------:R-:W4:Y:S03]  /*02b0*/  @P1 LDG.E.64 R12, desc[UR4][R20.64] ;  /* 0x00000004140c1981 */ /* 0x000f26000c1e1b00 */
[----:B------:R-:W-:-:S05]  /*02c0*/  IMAD.WIDE R22, R23, 0x4, R2 ;  /* 0x0000000417167825 */ /* 0x000fca00078e0202 */
[----:B------:R-:W5:Y:S01]  /*02d0*/  @P0 LDG.E.64 R14, desc[UR4][R22.64] ;  /* 0x00000004160e0981 */ /* 0x000f62000c1e1b00 */
[----:B------:R-:W-:Y:S02]  /*02e0*/  LOP3.LUT R4, R11, R4, RZ, 0xfc, !PT ;  /* 0x000000040b047212 */ /* 0x000fe400078efcff */
[----:B--2---:R-:W-:Y:S02]  /*02f0*/  SEL R17, R6, 0xff800000, P2 ;  /* 0xff80000006117807 */ /* 0x004fe40001000000 */
[----:B---3--:R-:W-:Y:S02]  /*0300*/  SEL R8, R8, 0xff800000, P1 ;  /* 0xff80000008087807 */ /* 0x008fe40000800000 */
[----:B------:R-:W-:Y:S02]  /*0310*/  SEL R18, R7, 0xff800000, P2 ;  /* 0xff80000007127807 */ /* 0x000fe40001000000 */
[----:B------:R-:W-:Y:S02]  /*0320*/  FSETP.GT.AND P4, PT, R8, R17, PT ;  /* 0x000000110800720b */ /* 0x000fe40003f84000 */
[----:B------:R-:W-:-:S04]  /*0330*/  SEL R9, R9, 0xff800000, P1 ;  /* 0xff80000009097807 */ /* 0x000fc80000800000 */
[----:B------:R-:W-:Y:S02]  /*0340*/  FSETP.GT.AND P6, PT, R9, R18, PT ;  /* 0x000000120900720b */ /* 0x000fe40003fc4000 */
[----:B------:R-:W-:Y:S02]  /*0350*/  FSETP.NAN.AND P2, PT, R8, R8, PT ;  /* 0x000000080800720b */ /* 0x000fe40003f48000 */
[----:B----4-:R-:W-:Y:S02]  /*0360*/  SEL R6, R13, 0xff800000, P1 ;  /* 0xff8000000d067807 */ /* 0x010fe40000800000 */
[----:B------:R-:W-:Y:S02]  /*0370*/  SEL R7, R12, 0xff800000, P1 ;  /* 0xff8000000c077807 */ /* 0x000fe40000800000 */
[----:B------:R-:W-:Y:S02]  /*0380*/  @!P4 SEL R8, R8, R17, P2 ;  /* 0x000000110808c207 */ /* 0x000fe40001000000 */
[----:B------:R-:W-:-:S02]  /*0390*/  FSETP.NAN.AND P2, PT, R6, R6, PT ;  /* 0x000000060600720b */ /* 0x000fc40003f48000 */
[----:B------:R-:W-:Y:S02]  /*03a0*/  FSETP.NAN.AND P1, PT, R9, R9, PT ;  /* 0x000000090900720b */ /* 0x000fe40003f28000 */
[----:B-----5:R-:W-:Y:S02]  /*03b0*/  SEL R15, R15, 0xff800000, P0 ;  /* 0xff8000000f0f7807 */ /* 0x020fe40000000000 */
[----:B------:R-:W-:Y:S02]  /*03c0*/  @!P6 SEL R9, R9, R18, P1 ;  /* 0x000000120909e207 */ /* 0x000fe40000800000 */
[----:B------:R-:W-:Y:S02]  /*03d0*/  P2R R16, PR, RZ, 0x10 ;  /* 0x00000010ff107803 */ /* 0x000fe40000000000 */
[----:B------:R-:W-:Y:S02]  /*03e0*/  FSETP.NAN.AND P1, PT, R15, R15, PT ;  /* 0x0000000f0f00720b */ /* 0x000fe40003f28000 */
[----:B------:R-:W-:-:S02]  /*03f0*/  FSETP.GEU.AND P4, PT, R9, R6, PT ;  /* 0x000000060900720b */ /* 0x000fc40003f8e000 */
[----:B------:R-:W-:Y:S02]  /*0400*/  FSETP.NAN.AND P5, PT, R7, R7, PT ;  /* 0x000000070700720b */ /* 0x000fe40003fa8000 */
[----:B------:R-:W-:Y:S02]  /*0410*/  @!P2 SEL R6, R6, R9, !P4 ;  /* 0x000000090606a207 */ /* 0x000fe40006000000 */
[----:B------:R-:W-:Y:S02]  /*0420*/  P2R R12, PR, RZ, 0x10 ;  /* 0x00000010ff0c7803 */ /* 0x000fe40000000000 */
[----:B------:R-:W-:Y:S02]  /*0430*/  FSETP.GEU.AND P4, PT, R6, R15, PT ;  /* 0x0000000f0600720b */ /* 0x000fe40003f8e000 */
[----:B------:R-:W-:Y:S02]  /*0440*/  SEL R14, R14, 0xff800000, P0 ;  /* 0xff8000000e0e7807 */ /* 0x000fe40000000000 */
[----:B------:R-:W-:-:S02]  /*0450*/  @!P1 SEL R15, R15, R6, !P4 ;  /* 0x000000060f0f9207 */ /* 0x000fc40006000000 */
[----:B------:R-:W-:Y:S02]  /*0460*/  FSETP.NAN.AND P1, PT, R14, R14, PT ;  /* 0x0000000e0e00720b */ /* 0x000fe40003f28000 */
[----:B------:R-:W-:-:S04]  /*0470*/  FSETP.GEU.AND P3, PT, R8, R7, PT ;  /* 0x000000070800720b */ /* 0x000fc80003f6e000 */
[----:B------:R-:W-:-:S04]  /*0480*/  @!P5 SEL R7, R7, R8, !P3 ;  /* 0x000000080707d207 */ /* 0x000fc80005800000 */
[----:B------:R-:W-:-:S04]  /*0490*/  FSETP.GEU.AND P2, PT, R7, R14, PT ;  /* 0x0000000e0700720b */ /* 0x000fc80003f4e000 */
[----:B------:R-:W-:Y:S02]  /*04a0*/  @!P1 SEL R14, R14, R7, !P2 ;  /* 0x000000070e0e9207 */ /* 0x000fe40005000000 */
[----:B------:R-:W-:Y:S02]  /*04b0*/  ISETP.GT.AND P1, PT, R4, -0x1, PT ;  /* 0xffffffff0400780c */ /* 0x000fe40003f24270 */
[----:B------:R-:W-:Y:S01]  /*04c0*/  CS2R R6, SRZ ;  /* 0x0000000000067805 */ /* 0x000fe2000001ff00 */
[----:B------:R-:W-:-:S10]  /*04d0*/  IMAD.WIDE R8, R5, 0x4, R2 ;  /* 0x0000000405087825 */ /* 0x000fd400078e0202 */
[----:B------:R1:W2:Y:S01]  /*04e0*/  @P1 LDG.E.64 R6, desc[UR4][R8.64] ;  /* 0x0000000408061981 */ /* 0x0002a2000c1e1b00 */
[----:B------:R-:W-:-:S04]  /*04f0*/  VIADD R13, R5, 0x40 ;  /* 0x00000040050d7836 */ /* 0x000fc80000000000 */
[----:B-1----:R-:W-:Y:S01]  /*0500*/  IMAD.WIDE R8, R13, 0x4, R2 ;  /* 0x000000040d087825 */ /* 0x002fe200078e0202 */
[----:B------:R-:W-:Y:S02]  /*0510*/  P2R R17, PR, RZ, 0x10 ;  /* 0x00000010ff117803 */ /* 0x000fe40000000000 */
[----:B--2---:R-:W-:Y:S02]  /*0520*/  SEL R11, R6, 0xff800000, P1 ;  /* 0xff800000060b7807 */ /* 0x004fe40000800000 */
[----:B------:R-:W-:Y:S02]  /*0530*/  SEL R4, R7, 0xff800000, P1 ;  /* 0xff80000007047807 */ /* 0x000fe40000800000 */
[----:B------:R-:W-:-:S06]  /*0540*/  CS2R R6, SRZ ;  /* 0x0000000000067805 */ /* 0x000fcc000001ff00 */
[----:B------:R-:W2:Y:S01]  /*0550*/  @P1 LDG.E.64 R6, desc[UR4][R8.64] ;  /* 0x0000000408061981 */ /* 0x000ea2000c1e1b00 */
[-C--:B------:R-:W-:Y:S02]  /*0560*/  FSETP.NAN.AND P5, PT, R11, R11.reuse, PT ;  /* 0x0000000b0b00720b */ /* 0x080fe40003fa8000 */
[----:B------:R-:W-:-:S11]  /*0570*/  FSETP.GEU.AND P4, PT, R14, R11, PT ;  /* 0x0000000b0e00720b */ /* 0x000fd60003f8e000 */
[----:B------:R-:W-:Y:S02]  /*0580*/  @!P5 SEL R11, R11, R14, !P4 ;  /* 0x0000000e0b0bd207 */ /* 0x000fe40006000000 */
[-C--:B------:R-:W-:Y:S02]  /*0590*/  FSETP.NAN.AND P5, PT, R4, R4.reuse, PT ;  /* 0x000000040400720b */ /* 0x080fe40003fa8000 */
[----:B------:R-:W-:Y:S02]  /*05a0*/  P2R R18, PR, RZ, 0x10 ;  /* 0x00000010ff127803 */ /* 0x000fe40000000000 */
[----:B------:R-:W-:Y:S02]  /*05b0*/  FSETP.GEU.AND P4, PT, R15, R4, PT ;  /* 0x000000040f00720b */ /* 0x000fe40003f8e000 */
[----:B------:R-:W-:-:S07]  /*05c0*/  P2R R10, PR, RZ, 0x40 ;  /* 0x00000040ff0a7803 */ /* 0x000fce0000000000 */
[----:B------:R-:W-:Y:S02]  /*05d0*/  @!P5 SEL R4, R4, R15, !P4 ;  /* 0x0000000f0404d207 */ /* 0x000fe40006000000 */
[----:B------:R-:W-:Y:S02]  /*05e0*/  P2R R14, PR, RZ, 0x10 ;  /* 0x00000010ff0e7803 */ /* 0x000fe40000000000 */
[----:B--2---:R-:W-:Y:S02]  /*05f0*/  SEL R15, R7, 0xff800000, P1 ;  /* 0xff800000070f7807 */ /* 0x004fe40000800000 */
[----:B------:R-:W-:Y:S02]  /*0600*/  SEL R13, R6, 0xff800000, P1 ;  /* 0xff800000060d7807 */ /* 0x000fe40000800000 */
[----:B------:R-:W-:Y:S02]  /*0610*/  FSETP.NAN.AND P6, PT, R15, R15, PT ;  /* 0x0000000f0f00720b */ /* 0x000fe40003fc8000 */
[----:B------:R-:W-:-:S02]  /*0620*/  FSETP.NAN.AND P4, PT, R13, R13, PT ;  /* 0x0000000d0d00720b */ /* 0x000fc40003f88000 */
[----:B------:R-:W-:-:S04]  /*0630*/  FSETP.GEU.AND P5, PT, R4, R15, PT ;  /* 0x0000000f0400720b */ /* 0x000fc80003fae000 */
[----:B------:R-:W-:Y:S01]  /*0640*/  P2R R9, PR, RZ, 0x20 ;  /* 0x00000020ff097803 */ /* 0x000fe20000000000 */
[----:B------:R-:W-:-:S04]  /*0650*/  VIADD R7, R5, 0x1fc0 ;  /* 0x00001fc005077836 */ /* 0x000fc80000000000 */
[----:B------:R-:W-:Y:S02]  /*0660*/  @!P6 SEL R15, R15, R4, !P5 ;  /* 0x000000040f0fe207 */ /* 0x000fe40006800000 */
[----:B------:R-:W-:Y:S02]  /*0670*/  ISETP.NE.AND P5, PT, R18, RZ, PT ;  /* 0x000000ff1200720c */ /* 0x000fe40003fa5270 */
[----:B------:R-:W-:Y:S02]  /*0680*/  FSETP.GEU.AND P6, PT, R11, R13, PT ;  /* 0x0000000d0b00720b */ /* 0x000fe40003fce000 */
[----:B------:R-:W-:Y:S02]  /*0690*/  P2R R18, PR, RZ, 0x20 ;  /* 0x00000020ff127803 */ /* 0x000fe40000000000 */
[----:B------:R-:W-:Y:S02]  /*06a0*/  @!P4 SEL R13, R13, R11, !P6 ;  /* 0x0000000b0d0dc207 */ /* 0x000fe40007000000 */
[----:B------:R-:W-:-:S02]  /*06b0*/  ISETP.NE.AND P5, PT, R17, RZ, PT ;  /* 0x000000ff1100720c */ /* 0x000fc40003fa5270 */
[----:B------:R-:W-:Y:S02]  /*06c0*/  ISETP.NE.AND P4, PT, R16, RZ, PT ;  /* 0x000000ff1000720c */ /* 0x000fe40003f85270 */
[----:B------:R-:W-:Y:S01]  /*06d0*/  CS2R R16, SRZ ;  /* 0x0000000000107805 */ /* 0x000fe2000001ff00 */
[----:B------:R-:W-:-:S05]  /*06e0*/  IMAD.WIDE R6, R7, 0x4, R2 ;  /* 0x0000000407067825 */ /* 0x000fca00078e0202 */
[----:B------:R1:W2:Y:S01]  /*06f0*/  @P0 LDG.E.64 R16, desc[UR4][R6.64] ;  /* 0x0000000406100981 */ /* 0x0002a2000c1e1b00 */
[----:B------:R-:W-:-:S04]  /*0700*/  SEL R11, RZ, 0x1, !P4 ;  /* 0x00000001ff0b7807 */ /* 0x000fc80006000000 */
[----:B------:R-:W-:Y:S02]  /*0710*/  SEL R11, R11, 0x2, P3 ;  /* 0x000000020b0b7807 */ /* 0x000fe40001800000 */
[----:B-1----:R-:W-:Y:S02]  /*0720*/  CS2R R6, SRZ ;  /* 0x0000000000067805 */ /* 0x002fe4000001ff00 */
[----:B--2---:R-:W-:Y:S02]  /*0730*/  SEL R4, R16, 0xff800000, P0 ;  /* 0xff80000010047807 */ /* 0x004fe40000000000 */
[----:B------:R-:W-:Y:S02]  /*0740*/  SEL R17, R17, 0xff800000, P0 ;  /* 0xff80000011117807 */ /* 0x000fe40000000000 */
[-C--:B------:R-:W-:Y:S02]  /*0750*/  FSETP.NAN.AND P0, PT, R4, R4.reuse, PT ;  /* 0x000000040400720b */ /* 0x080fe40003f08000 */
[----:B------:R-:W-:-:S11]  /*0760*/  FSETP.GEU.AND P4, PT, R13, R4, PT ;  /* 0x000000040d00720b */ /* 0x000fd60003f8e000 */
[----:B------:R-:W-:Y:S02]  /*0770*/  @!P0 SEL R4, R4, R13, !P4 ;  /* 0x0000000d04048207 */ /* 0x000fe40006000000 */
[----:B------:R-:W-:Y:S01]  /*0780*/  SEL R13, R11, 0x3, P2 ;  /* 0x000000030b0d7807 */ /* 0x000fe20001000000 */
[----:B------:R-:W-:Y:S01]  /*0790*/  VIADD R11, R5, 0x2000 ;  /* 0x00002000050b7836 */ /* 0x000fe20000000000 */
[----:B------:R-:W-:-:S03]  /*07a0*/  ISETP.NE.AND P0, PT, R10, RZ, PT ;  /* 0x000000ff0a00720c */ /* 0x000fc60003f05270 */
[----:B------:R-:W-:-:S05]  /*07b0*/  IMAD.WIDE R10, R11, 0x4, R2 ;  /* 0x000000040b0a7825 */ /* 0x000fca00078e0202 */
[----:B------:R-:W2:Y:S01]  /*07c0*/  @P1 LDG.E.64 R6, desc[UR4][R10.64] ;  /* 0x000000040a061981 */ /* 0x000ea2000c1e1b00 */
[----:B------:R-:W-:Y:S02]  /*07d0*/  SEL R8, RZ, 0x1, !P0 ;  /* 0x00000001ff087807 */ /* 0x000fe40004000000 */
[-C--:B------:R-:W-:Y:S02]  /*07e0*/  FSETP.NAN.AND P0, PT, R17, R17.reuse, PT ;  /* 0x000000111100720b */ /* 0x080fe40003f08000 */
[----:B------:R-:W-:-:S11]  /*07f0*/  FSETP.GEU.AND P3, PT, R15, R17, PT ;  /* 0x000000110f00720b */ /* 0x000fd60003f6e000 */
[----:B------:R-:W-:Y:S02]  /*0800*/  @!P0 SEL R17, R17, R15, !P3 ;  /* 0x0000000f11118207 */ /* 0x000fe40005800000 */
[----:B------:R-:W-:-:S04]  /*0810*/  ISETP.NE.AND P0, PT, R12, RZ, PT ;  /* 0x000000ff0c00720c */ /* 0x000fc80003f05270 */
[----:B------:R-:W-:Y:S02]  /*0820*/  SEL R12, R8, 0x2, P0 ;  /* 0x00000002080c7807 */ /* 0x000fe40000000000 */
[----:B--2---:R-:W-:-:S04]  /*0830*/  SEL R8, R7, 0xff800000, P1 ;  /* 0xff80000007087807 */ /* 0x004fc80000800000 */
[-C--:B------:R-:W-:Y:S02]  /*0840*/  FSETP.NAN.AND P0, PT, R8, R8.reuse, PT ;  /* 0x000000080800720b */ /* 0x080fe40003f08000 */
[----:B------:R-:W-:Y:S02]  /*0850*/  SEL R7, R12, 0x3, P5 ;  /* 0x000000030c077807 */ /* 0x000fe40002800000 */
[----:B------:R-:W-:Y:S02]  /*0860*/  ISETP.NE.AND P5, PT, R18, RZ, PT ;  /* 0x000000ff1200720c */ /* 0x000fe40003fa5270 */
[----:B------:R-:W-:Y:S02]  /*0870*/  FSETP.GEU.AND P2, PT, R17, R8, PT ;  /* 0x000000081100720b */ /* 0x000fe40003f4e000 */
[----:B------:R-:W-:Y:S01]  /*0880*/  SEL R16, R13, 0x4, P5 ;  /* 0x000000040d107807 */ /* 0x000fe20002800000 */
[----:B------:R-:W-:-:S04]  /*0890*/  VIADD R13, R5, 0x2040 ;  /* 0x00002040050d7836 */ /* 0x000fc80000000000 */
[----:B------:R-:W-:Y:S02]  /*08a0*/  @!P0 SEL R8, R8, R17, !P2 ;  /* 0x0000001108088207 */ /* 0x000fe40005000000 */
[----:B------:R-:W-:Y:S02]  /*08b0*/  ISETP.NE.AND P0, PT, R14, RZ, PT ;  /* 0x000000ff0e00720c */ /* 0x000fe40003f05270 */
[----:B------:R-:W-:Y:S01]  /*08c0*/  CS2R R14, SRZ ;  /* 0x00000000000e7805 */ /* 0x000fe2000001ff00 */
[----:B------:R-:W-:Y:S01]  /*08d0*/  IMAD.WIDE R12, R13, 0x4, R2 ;  /* 0x000000040d0c7825 */ /* 0x000fe200078e0202 */
[----:B------:R-:W-:Y:S01]  /*08e0*/  ISETP.NE.AND P5, PT, R9, RZ, PT ;  /* 0x000000ff0900720c */ /* 0x000fe20003fa5270 */
[----:B------:R-:W1:Y:S03]  /*08f0*/  LDC.64 R2, c[0x0][0x218] ;  /* 0x00008600ff027b82 */ /* 0x000e660000000a00 */
[----:B------:R-:W2:Y:S01]  /*0900*/  @P1 LDG.E.64 R14, desc[UR4][R12.64] ;  /* 0x000000040c0e1981 */ /* 0x000ea2000c1e1b00 */
[----:B------:R-:W-:-:S02]  /*0910*/  SEL R9, R6, 0xff800000, P1 ;  /* 0xff80000006097807 */ /* 0x000fc40000800000 */
[----:B------:R-:W-:Y:S02]  /*0920*/  SEL R7, R7, 0x4, P0 ;  /* 0x0000000407077807 */ /* 0x000fe40000000000 */
[-C--:B------:R-:W-:Y:S02]  /*0930*/  FSETP.NAN.AND P0, PT, R9, R9.reuse, PT ;  /* 0x000000090900720b */ /* 0x080fe40003f08000 */
[----:B------:R-:W-:Y:S02]  /*0940*/  SEL R16, R16, 0x5, P6 ;  /* 0x0000000510107807 */ /* 0x000fe40003000000 */
[----:B------:R-:W-:Y:S02]  /*0950*/  FSETP.GEU.AND P6, PT, R4, R9, PT ;  /* 0x000000090400720b */ /* 0x000fe40003fce000 */
[----:B------:R-:W-:Y:S02]  /*0960*/  SEL R7, R7, 0x5, P5 ;  /* 0x0000000507077807 */ /* 0x000fe40002800000 */
[----:B------:R-:W-:-:S05]  /*0970*/  SEL R16, R16, 0x6, P4 ;  /* 0x0000000610107807 */ /* 0x000fca0002000000 */
[----:B------:R-:W-:Y:S02]  /*0980*/  @!P0 SEL R9, R9, R4, !P6 ;  /* 0x0000000409098207 */ /* 0x000fe40007000000 */
[----:B------:R-:W-:Y:S02]  /*0990*/  SEL R7, R7, 0x6, P3 ;  /* 0x0000000607077807 */ /* 0x000fe40001800000 */
[----:B------:R-:W-:Y:S02]  /*09a0*/  SEL R16, R16, 0x7, P6 ;  /* 0x0000000710107807 */ /* 0x000fe40003000000 */
[----:B------:R-:W-:Y:S02]  /*09b0*/  SEL R7, R7, 0x7, P2 ;  /* 0x0000000707077807 */ /* 0x000fe40001000000 */
[----:B------:R-:W-:Y:S01]  /*09c0*/  IADD3 R6, P4, R0, UR6, RZ ;  /* 0x0000000600067c10 */ /* 0x000fe2000ff9e0ff */
[----:B-1----:R-:W-:Y:S01]  /*09d0*/  IMAD.WIDE R2, R0, 0x4, R2 ;  /* 0x0000000400027825 */ /* 0x002fe200078e0202 */
[----:B--2---:R-:W-:-:S02]  /*09e0*/  SEL R5, R15, 0xff800000, P1 ;  /* 0xff8000000f057807 */ /* 0x004fc40000800000 */
[----:B------:R-:W-:Y:S02]  /*09f0*/  SEL R4, R14, 0xff800000, P1 ;  /* 0xff8000000e047807 */ /* 0x000fe40000800000 */
[-C--:B------:R-:W-:Y:S02]  /*0a00*/  FSETP.NAN.AND P1, PT, R5, R5.reuse, PT ;  /* 0x000000050500720b */ /* 0x080fe40003f28000 */
[-C--:B------:R-:W-:Y:S02]  /*0a10*/  FSETP.NAN.AND P0, PT, R4, R4.reuse, PT ;  /* 0x000000040400720b */ /* 0x080fe40003f08000 */
[----:B------:R-:W-:Y:S02]  /*0a20*/  FSETP.GEU.AND P3, PT, R9, R4, PT ;  /* 0x000000040900720b */ /* 0x000fe40003f6e000 */
[----:B------:R-:W-:Y:S02]  /*0a30*/  FSETP.GEU.AND P2, PT, R8, R5, PT ;  /* 0x000000050800720b */ /* 0x000fe40003f4e000 */
[----:B------:R-:W-:-:S02]  /*0a40*/  SEL R16, R16, 0x8, P3 ;  /* 0x0000000810107807 */ /* 0x000fc40001800000 */
[----:B------:R-:W-:Y:S02]  /*0a50*/  SEL R10, R7, 0x8, P2 ;  /* 0x00000008070a7807 */ /* 0x000fe40001000000 */
[----:B------:R-:W-:Y:S02]  /*0a60*/  LOP3.LUT R11, R16, 0xff, RZ, 0xc0, !PT ;  /* 0x000000ff100b7812 */ /* 0x000fe400078ec0ff */
[----:B------:R-:W-:Y:S02]  /*0a70*/  @!P1 SEL R5, R5, R8, !P2 ;  /* 0x0000000805059207 */ /* 0x000fe40005000000 */
[----:B------:R-:W-:Y:S01]  /*0a80*/  @!P0 SEL R4, R4, R9, !P3 ;  /* 0x0000000904048207 */ /* 0x000fe20005800000 */
[----:B------:R-:W-:Y:S01]  /*0a90*/  IMAD R11, R10, 0x100, R11 ;  /* 0x000001000a0b7824 */ /* 0x000fe200078e020b */
[----:B------:R-:W-:-:S03]  /*0aa0*/  LEA.HI.X.SX32 R7, R0, UR7, 0x1, P4 ;  /* 0x0000000700077c11 */ /* 0x000fc6000a0f0eff */
[----:B------:R-:W-:Y:S04]  /*0ab0*/  STG.E.64 desc[UR4][R2.64], R4 ;  /* 0x0000000402007986 */ /* 0x000fe8000c101b04 */
[----:B------:R-:W-:Y:S01]  /*0ac0*/  STG.E.U16 desc[UR4][R6.64], R11 ;  /* 0x0000000b06007986 */ /* 0x000fe2000c101504 */
[----:B------:R-:W-:Y:S05]  /*0ad0*/  EXIT ;  /* 0x000000000000794d */ /* 0x000fea0003800000 */
.L_x_0:
[----:B------:R-:W-:-:S00]  /*0ae0*/  BRA `(.L_x_0) ;  /* 0xfffffffc00fc7947 */ /* 0x000fc0000383ffff */
[----:B------:R-:W-:-:S00]  /*0af0*/  NOP ;  /* 0x0000000000007918 */ /* 0x000fc00000000000 */
        /* <DEDUP_REMOVED lines=8> */
.L_x_1:


//--------------------- .nv.constant0.triton_poi_fused_max_pool2d_with_indices_24 --------------------------
	.section	.nv.constant0.triton_poi_fused_max_pool2d_with_indices_24,"a",@progbits
	.sectionflags	@""
	.align	4
.nv.constant0.triton_poi_fused_max_pool2d_with_indices_24:
	.zero		556
